//
// Generated by NVIDIA NVVM Compiler
//
// Compiler Build ID: CL-36424714
// Cuda compilation tools, release 13.0, V13.0.88
// Based on NVVM 20.0.0
//

.version 9.0
.target sm_100
.address_size 64

	// .globl	_Z17oneThreadPerEntryPxS_ii
.const .align 4 .b8 p_constant[40004];

.visible .entry _Z17oneThreadPerEntryPxS_ii(
	.param .u64 .ptr .align 1 _Z17oneThreadPerEntryPxS_ii_param_0,
	.param .u64 .ptr .align 1 _Z17oneThreadPerEntryPxS_ii_param_1,
	.param .u32 _Z17oneThreadPerEntryPxS_ii_param_2,
	.param .u32 _Z17oneThreadPerEntryPxS_ii_param_3
)
{
	.reg .pred 	%p<18>;
	.reg .b32 	%r<83>;
	.reg .b64 	%rd<155>;

	ld.param.u64 	%rd24, [_Z17oneThreadPerEntryPxS_ii_param_0];
	ld.param.u32 	%r38, [_Z17oneThreadPerEntryPxS_ii_param_2];
	ld.param.u32 	%r39, [_Z17oneThreadPerEntryPxS_ii_param_3];
	cvta.to.global.u64 	%rd1, %rd24;
	mov.u32 	%r40, %ctaid.x;
	mov.u32 	%r41, %ntid.x;
	mul.lo.s32 	%r1, %r40, %r41;
	mov.u32 	%r2, %tid.x;
	add.s32 	%r3, %r1, %r2;
	add.s32 	%r4, %r38, %r3;
	add.s32 	%r5, %r4, -1;
	setp.ge.s32 	%p1, %r3, %r39;
	setp.gt.s32 	%p2, %r4, %r39;
	or.pred  	%p3, %p1, %p2;
	@%p3 bra 	$L__BB0_12;
	ld.param.u32 	%r69, [_Z17oneThreadPerEntryPxS_ii_param_2];
	mad.lo.s32 	%r6, %r39, %r69, %r3;
	mul.wide.s32 	%rd27, %r6, 8;
	add.s64 	%rd28, %rd1, %rd27;
	ld.global.u64 	%rd153, [%rd28];
	setp.ge.s32 	%p4, %r3, %r5;
	mov.b64 	%rd154, -1;
	@%p4 bra 	$L__BB0_11;
	ld.param.u32 	%r70, [_Z17oneThreadPerEntryPxS_ii_param_2];
	mul.wide.s32 	%rd31, %r4, 4;
	mov.u64 	%rd32, p_constant;
	add.s64 	%rd33, %rd32, %rd31;
	ld.const.u32 	%r42, [%rd33];
	mul.wide.s32 	%rd34, %r3, 4;
	add.s64 	%rd3, %rd32, %rd34;
	ld.const.u32 	%r43, [%rd3];
	mul.wide.s32 	%rd4, %r42, %r43;
	add.s32 	%r7, %r70, -1;
	add.s32 	%r8, %r70, -2;
	setp.lt.u32 	%p5, %r8, 3;
	mov.b64 	%rd154, -1;
	mov.u32 	%r82, %r3;
	@%p5 bra 	$L__BB0_6;
	ld.param.u32 	%r71, [_Z17oneThreadPerEntryPxS_ii_param_2];
	add.s32 	%r80, %r3, 1;
	add.s32 	%r45, %r71, -4;
	mul.lo.s32 	%r79, %r39, %r45;
	add.s32 	%r46, %r71, -3;
	mul.lo.s32 	%r78, %r39, %r46;
	mul.lo.s32 	%r77, %r39, %r8;
	and.b32  	%r47, %r7, -4;
	neg.s32 	%r76, %r47;
	add.s32 	%r48, %r2, %r39;
	add.s32 	%r74, %r48, %r1;
	mul.lo.s32 	%r73, %r39, %r7;
	mov.b64 	%rd154, -1;
	mov.b32 	%r75, 1;
	mul.wide.s32 	%rd54, %r39, 8;
$L__BB0_4:
	.pragma "nounroll";
	ld.param.u64 	%rd139, [_Z17oneThreadPerEntryPxS_ii_param_0];
	add.s32 	%r49, %r80, -1;
	add.s32 	%r50, %r75, -1;
	cvta.to.global.u64 	%rd36, %rd139;
	mul.wide.s32 	%rd37, %r74, 8;
	add.s64 	%rd38, %rd36, %rd37;
	ld.global.u64 	%rd39, [%rd38];
	add.s32 	%r51, %r80, 2;
	cvt.s64.s32 	%rd40, %r73;
	cvt.s64.s32 	%rd41, %r49;
	add.s64 	%rd42, %rd40, %rd41;
	shl.b64 	%rd43, %rd42, 3;
	add.s64 	%rd44, %rd36, %rd43;
	ld.global.u64 	%rd45, [%rd44+8];
	add.s64 	%rd46, %rd45, %rd39;
	cvt.s64.s32 	%rd47, %r80;
	mul.wide.s32 	%rd48, %r50, 4;
	add.s64 	%rd49, %rd3, %rd48;
	ld.const.s32 	%rd50, [%rd49+4];
	mad.lo.s64 	%rd51, %rd4, %rd50, %rd46;
	setp.lt.s64 	%p6, %rd51, %rd153;
	selp.b64 	%rd52, %rd41, %rd154, %p6;
	min.s64 	%rd53, %rd153, %rd51;
	add.s64 	%rd55, %rd38, %rd54;
	ld.global.u64 	%rd56, [%rd55];
	add.s32 	%r52, %r80, 1;
	cvt.s64.s32 	%rd57, %r77;
	add.s64 	%rd58, %rd57, %rd41;
	shl.b64 	%rd59, %rd58, 3;
	add.s64 	%rd60, %rd36, %rd59;
	ld.global.u64 	%rd61, [%rd60+16];
	add.s64 	%rd62, %rd61, %rd56;
	cvt.s64.s32 	%rd63, %r52;
	ld.const.s32 	%rd64, [%rd49+8];
	mad.lo.s64 	%rd65, %rd4, %rd64, %rd62;
	setp.lt.s64 	%p7, %rd65, %rd53;
	selp.b64 	%rd66, %rd47, %rd52, %p7;
	min.s64 	%rd67, %rd53, %rd65;
	add.s64 	%rd68, %rd55, %rd54;
	ld.global.u64 	%rd69, [%rd68];
	cvt.s64.s32 	%rd70, %r78;
	add.s64 	%rd71, %rd70, %rd41;
	shl.b64 	%rd72, %rd71, 3;
	add.s64 	%rd73, %rd36, %rd72;
	ld.global.u64 	%rd74, [%rd73+24];
	add.s64 	%rd75, %rd74, %rd69;
	cvt.s64.s32 	%rd76, %r51;
	ld.const.s32 	%rd77, [%rd49+12];
	mad.lo.s64 	%rd78, %rd4, %rd77, %rd75;
	setp.lt.s64 	%p8, %rd78, %rd67;
	selp.b64 	%rd79, %rd63, %rd66, %p8;
	min.s64 	%rd80, %rd67, %rd78;
	add.s64 	%rd81, %rd68, %rd54;
	ld.global.u64 	%rd82, [%rd81];
	cvt.s64.s32 	%rd83, %r79;
	add.s64 	%rd84, %rd83, %rd41;
	shl.b64 	%rd85, %rd84, 3;
	add.s64 	%rd86, %rd36, %rd85;
	ld.global.u64 	%rd87, [%rd86+32];
	add.s64 	%rd88, %rd87, %rd82;
	ld.const.s32 	%rd89, [%rd49+16];
	mad.lo.s64 	%rd90, %rd4, %rd89, %rd88;
	setp.lt.s64 	%p9, %rd90, %rd80;
	selp.b64 	%rd154, %rd76, %rd79, %p9;
	min.s64 	%rd153, %rd80, %rd90;
	add.s32 	%r80, %r80, 4;
	shl.b32 	%r53, %r39, 2;
	sub.s32 	%r79, %r79, %r53;
	sub.s32 	%r78, %r78, %r53;
	sub.s32 	%r77, %r77, %r53;
	add.s32 	%r76, %r76, 4;
	add.s32 	%r75, %r75, 4;
	add.s32 	%r74, %r74, %r53;
	sub.s32 	%r73, %r73, %r53;
	setp.ne.s32 	%p10, %r76, 0;
	@%p10 bra 	$L__BB0_4;
	add.s32 	%r82, %r80, -1;
$L__BB0_6:
	and.b32  	%r34, %r7, 3;
	setp.eq.s32 	%p11, %r34, 0;
	@%p11 bra 	$L__BB0_11;
	ld.param.u32 	%r72, [_Z17oneThreadPerEntryPxS_ii_param_2];
	ld.param.u64 	%rd140, [_Z17oneThreadPerEntryPxS_ii_param_0];
	cvta.to.global.u64 	%rd13, %rd140;
	add.s32 	%r54, %r72, %r3;
	add.s32 	%r35, %r54, -1;
	setp.eq.s32 	%p12, %r34, 1;
	@%p12 bra 	$L__BB0_9;
	sub.s32 	%r55, %r82, %r3;
	mad.lo.s32 	%r56, %r39, %r55, %r39;
	add.s32 	%r57, %r56, %r3;
	mul.wide.s32 	%rd92, %r57, 8;
	add.s64 	%rd93, %rd13, %rd92;
	ld.global.u64 	%rd94, [%rd93];
	sub.s32 	%r58, %r35, %r82;
	add.s32 	%r59, %r82, 1;
	mul.lo.s32 	%r60, %r58, %r39;
	cvt.s64.s32 	%rd95, %r60;
	cvt.s64.s32 	%rd96, %r82;
	add.s64 	%rd97, %rd95, %rd96;
	shl.b64 	%rd98, %rd97, 3;
	add.s64 	%rd99, %rd13, %rd98;
	ld.global.u64 	%rd100, [%rd99+8];
	add.s64 	%rd101, %rd100, %rd94;
	cvt.s64.s32 	%rd102, %r59;
	mul.wide.s32 	%rd103, %r55, 4;
	add.s64 	%rd104, %rd3, %rd103;
	ld.const.s32 	%rd105, [%rd104+4];
	mad.lo.s64 	%rd106, %rd4, %rd105, %rd101;
	setp.lt.s64 	%p13, %rd106, %rd153;
	selp.b64 	%rd107, %rd96, %rd154, %p13;
	min.s64 	%rd108, %rd153, %rd106;
	mul.wide.s32 	%rd109, %r39, 8;
	add.s64 	%rd110, %rd93, %rd109;
	ld.global.u64 	%rd111, [%rd110];
	sub.s32 	%r61, %r35, %r59;
	add.s32 	%r82, %r82, 2;
	mul.lo.s32 	%r62, %r61, %r39;
	cvt.s64.s32 	%rd112, %r62;
	add.s64 	%rd113, %rd112, %rd96;
	shl.b64 	%rd114, %rd113, 3;
	add.s64 	%rd115, %rd13, %rd114;
	ld.global.u64 	%rd116, [%rd115+16];
	add.s64 	%rd117, %rd116, %rd111;
	ld.const.s32 	%rd118, [%rd104+8];
	mad.lo.s64 	%rd119, %rd4, %rd118, %rd117;
	setp.lt.s64 	%p14, %rd119, %rd108;
	selp.b64 	%rd154, %rd102, %rd107, %p14;
	min.s64 	%rd153, %rd108, %rd119;
$L__BB0_9:
	and.b32  	%r63, %r7, 1;
	setp.eq.b32 	%p15, %r63, 1;
	not.pred 	%p16, %p15;
	@%p16 bra 	$L__BB0_11;
	sub.s32 	%r64, %r82, %r3;
	mad.lo.s32 	%r65, %r39, %r64, %r39;
	add.s32 	%r66, %r65, %r3;
	mul.wide.s32 	%rd120, %r66, 8;
	add.s64 	%rd121, %rd13, %rd120;
	ld.global.u64 	%rd122, [%rd121];
	sub.s32 	%r67, %r35, %r82;
	mul.lo.s32 	%r68, %r67, %r39;
	cvt.s64.s32 	%rd123, %r68;
	cvt.s64.s32 	%rd124, %r82;
	add.s64 	%rd125, %rd123, %rd124;
	shl.b64 	%rd126, %rd125, 3;
	add.s64 	%rd127, %rd13, %rd126;
	ld.global.u64 	%rd128, [%rd127+8];
	add.s64 	%rd129, %rd128, %rd122;
	mul.wide.s32 	%rd130, %r64, 4;
	add.s64 	%rd131, %rd3, %rd130;
	ld.const.s32 	%rd132, [%rd131+4];
	mad.lo.s64 	%rd133, %rd4, %rd132, %rd129;
	setp.lt.s64 	%p17, %rd133, %rd153;
	selp.b64 	%rd154, %rd124, %rd154, %p17;
	min.s64 	%rd153, %rd153, %rd133;
$L__BB0_11:
	ld.param.u64 	%rd142, [_Z17oneThreadPerEntryPxS_ii_param_1];
	ld.param.u64 	%rd141, [_Z17oneThreadPerEntryPxS_ii_param_0];
	cvta.to.global.u64 	%rd134, %rd141;
	mul.wide.s32 	%rd135, %r6, 8;
	add.s64 	%rd136, %rd134, %rd135;
	st.global.u64 	[%rd136], %rd153;
	cvta.to.global.u64 	%rd137, %rd142;
	add.s64 	%rd138, %rd137, %rd135;
	st.global.u64 	[%rd138], %rd154;
$L__BB0_12:
	ret;

}


// ===== COMPILED SASS (sm_100) =====

	.target	sm_100

	.elftype	@"ET_EXEC"


//--------------------- .note.nv.tkinfo           --------------------------
	.section	.note.nv.tkinfo,"",@"SHT_NOTE"
	.sectionflags	@"SHF_NOTE_NV_TKINFO"
	.tkinfo
        /*0018*/ 	.word	0x00000002
        /*0030*/ 	.string	""
        /*0030*/ 	.string	"ptxas"
        /*0030*/ 	.string	"Cuda compilation tools, release 13.0, V13.0.88"
        /*0030*/ 	.string	"Build cuda_13.0.r13.0/compiler.36424714_0"
        /*0030*/ 	.string	"-arch sm_100 -m 64 "



//--------------------- .note.nv.cuinfo           --------------------------
	.section	.note.nv.cuinfo,"",@"SHT_NOTE"
	.sectionflags	@"SHF_NOTE_NV_CUINFO"
        /*0018*/ 	.short	0x0002
        /*001a*/ 	.short	0x0064
        /*001c*/ 	.short	0x0082
	.zero		2


//--------------------- .nv.info                  --------------------------
	.section	.nv.info,"",@"SHT_CUDA_INFO"
	.align	4


	//----- nvinfo : EIATTR_REGCOUNT
	.align		4
        /*0000*/ 	.byte	0x04, 0x2f
        /*0002*/ 	.short	(.L_2 - .L_1)
	.align		4
.L_1:
        /*0004*/ 	.word	index@(_Z17oneThreadPerEntryPxS_ii)
        /*0008*/ 	.word	0x00000020


	//----- nvinfo : EIATTR_FRAME_SIZE
	.align		4
.L_2:
        /*000c*/ 	.byte	0x04, 0x11
        /*000e*/ 	.short	(.L_4 - .L_3)
	.align		4
.L_3:
        /*0010*/ 	.word	index@(_Z17oneThreadPerEntryPxS_ii)
        /*0014*/ 	.word	0x00000000


	//----- nvinfo : EIATTR_MIN_STACK_SIZE
	.align		4
.L_4:
        /*0018*/ 	.byte	0x04, 0x12
        /*001a*/ 	.short	(.L_6 - .L_5)
	.align		4
.L_5:
        /*001c*/ 	.word	index@(_Z17oneThreadPerEntryPxS_ii)
        /*0020*/ 	.word	0x00000000
.L_6:


//--------------------- .nv.compat                --------------------------
	.section	.nv.compat,"",@"SHT_CUDA_COMPAT_INFO"
	.align	4
        /*0000*/ 	.byte	0x02, 0x09, 0x00, 0x00, 0x02, 0x02, 0x01, 0x00, 0x02, 0x05, 0x05, 0x00, 0x03, 0x07, 0x01, 0x01
        /*0010*/ 	.byte	0x02, 0x03, 0x00, 0x00, 0x02, 0x06, 0x01, 0x00, 0x04, 0x0b, 0x08, 0x00, 0x09, 0x00, 0x00, 0x00
        /*0020*/ 	.byte	0x00, 0x00, 0x00, 0x00


//--------------------- .nv.info._Z17oneThreadPerEntryPxS_ii --------------------------
	.section	.nv.info._Z17oneThreadPerEntryPxS_ii,"",@"SHT_CUDA_INFO"
	.sectionflags	@""
	.align	4


	//----- nvinfo : EIATTR_CUDA_API_VERSION
	.align		4
        /*0000*/ 	.byte	0x04, 0x37
        /*0002*/ 	.short	(.L_8 - .L_7)
.L_7:
        /*0004*/ 	.word	0x00000082


	//----- nvinfo : EIATTR_KPARAM_INFO
	.align		4
.L_8:
        /*0008*/ 	.byte	0x04, 0x17
        /*000a*/ 	.short	(.L_10 - .L_9)
.L_9:
        /*000c*/ 	.word	0x00000000
        /*0010*/ 	.short	0x0003
        /*0012*/ 	.short	0x0014
        /*0014*/ 	.byte	0x00, 0xf0, 0x11, 0x00


	//----- nvinfo : EIATTR_KPARAM_INFO
	.align		4
.L_10:
        /*0018*/ 	.byte	0x04, 0x17
        /*001a*/ 	.short	(.L_12 - .L_11)
.L_11:
        /*001c*/ 	.word	0x00000000
        /*0020*/ 	.short	0x0002
        /*0022*/ 	.short	0x0010
        /*0024*/ 	.byte	0x00, 0xf0, 0x11, 0x00


	//----- nvinfo : EIATTR_KPARAM_INFO
	.align		4
.L_12:
        /*0028*/ 	.byte	0x04, 0x17
        /*002a*/ 	.short	(.L_14 - .L_13)
.L_13:
        /*002c*/ 	.word	0x00000000
        /*0030*/ 	.short	0x0001
        /*0032*/ 	.short	0x0008
        /*0034*/ 	.byte	0x00, 0xf5, 0x21, 0x00


	//----- nvinfo : EIATTR_KPARAM_INFO
	.align		4
.L_14:
        /*0038*/ 	.byte	0x04, 0x17
        /*003a*/ 	.short	(.L_16 - .L_15)
.L_15:
        /*003c*/ 	.word	0x00000000
        /*0040*/ 	.short	0x0000
        /*0042*/ 	.short	0x0000
        /*0044*/ 	.byte	0x00, 0xf5, 0x21, 0x00


	//----- nvinfo : EIATTR_SPARSE_MMA_MASK
	.align		4
.L_16:
        /*0048*/ 	.byte	0x03, 0x50
        /*004a*/ 	.short	0x0000


	//----- nvinfo : EIATTR_MAXREG_COUNT
	.align		4
        /*004c*/ 	.byte	0x03, 0x1b
        /*004e*/ 	.short	0x00ff


	//----- nvinfo : EIATTR_MERCURY_ISA_VERSION
	.align		4
        /*0050*/ 	.byte	0x03, 0x5f
        /*0052*/ 	.short	0x0101


	//----- nvinfo : EIATTR_VRC_CTA_INIT_COUNT
	.align		4
        /*0054*/ 	.byte	0x02, 0x4a
	.zero		1
	.zero		1


	//----- nvinfo : EIATTR_EXIT_INSTR_OFFSETS
	.align		4
        /*0058*/ 	.byte	0x04, 0x1c
        /*005a*/ 	.short	(.L_18 - .L_17)


	//   ....[0]....
.L_17:
        /*005c*/ 	.word	0x000000a0


	//   ....[1]....
        /*0060*/ 	.word	0x000011b0


	//----- nvinfo : EIATTR_CRS_STACK_SIZE
	.align		4
.L_18:
        /*0064*/ 	.byte	0x04, 0x1e
        /*0066*/ 	.short	(.L_20 - .L_19)
.L_19:
        /*0068*/ 	.word	0x00000000


	//----- nvinfo : EIATTR_CBANK_PARAM_SIZE
	.align		4
.L_20:
        /*006c*/ 	.byte	0x03, 0x19
        /*006e*/ 	.short	0x0018


	//----- nvinfo : EIATTR_PARAM_CBANK
	.align		4
        /*0070*/ 	.byte	0x04, 0x0a
        /*0072*/ 	.short	(.L_22 - .L_21)
	.align		4
.L_21:
        /*0074*/ 	.word	index@(.nv.constant0._Z17oneThreadPerEntryPxS_ii)
        /*0078*/ 	.short	0x0380
        /*007a*/ 	.short	0x0018


	//----- nvinfo : EIATTR_SW_WAR
	.align		4
.L_22:
        /*007c*/ 	.byte	0x04, 0x36
        /*007e*/ 	.short	(.L_24 - .L_23)
.L_23:
        /*0080*/ 	.word	0x00000008
.L_24:


//--------------------- .nv.callgraph             --------------------------
	.section	.nv.callgraph,"",@"SHT_CUDA_CALLGRAPH"
	.align	4
	.sectionentsize	8
	.align		4
        /*0000*/ 	.word	0x00000000
	.align		4
        /*0004*/ 	.word	0xffffffff
	.align		4
        /*0008*/ 	.word	0x00000000
	.align		4
        /*000c*/ 	.word	0xfffffffe
	.align		4
        /*0010*/ 	.word	0x00000000
	.align		4
        /*0014*/ 	.word	0xfffffffd
	.align		4
        /*0018*/ 	.word	0x00000000
	.align		4
        /*001c*/ 	.word	0xfffffffc


//--------------------- .nv.constant3             --------------------------
	.section	.nv.constant3,"a",@progbits
	.align	4
.nv.constant3:
	.type		p_constant,@object
	.size		p_constant,(.L_0 - p_constant)
p_constant:
	.zero		40004
.L_0:


//--------------------- .text._Z17oneThreadPerEntryPxS_ii --------------------------
	.section	.text._Z17oneThreadPerEntryPxS_ii,"ax",@progbits
	.align	128
        .global         _Z17oneThreadPerEntryPxS_ii
        .type           _Z17oneThreadPerEntryPxS_ii,@function
        .size           _Z17oneThreadPerEntryPxS_ii,(.L_x_6 - _Z17oneThreadPerEntryPxS_ii)
        .other          _Z17oneThreadPerEntryPxS_ii,@"STO_CUDA_ENTRY STV_DEFAULT"
_Z17oneThreadPerEntryPxS_ii:
.text._Z17oneThreadPerEntryPxS_ii:
[----:B------:R-:W-:Y:S01]  /*0000*/  LDC R1, c[0x0][0x37c] ;  /* 0x0000df00ff017b82 */ /* 0x000fe20000000800 */
[----:B------:R-:W0:Y:S07]  /*0010*/  S2R R4, SR_TID.X ;  /* 0x0000000000047919 */ /* 0x000e2e0000002100 */
[----:B------:R-:W1:Y:S01]  /*0020*/  S2UR UR4, SR_CTAID.X ;  /* 0x00000000000479c3 */ /* 0x000e620000002500 */
[----:B------:R-:W1:Y:S01]  /*0030*/  LDCU UR5, c[0x0][0x360] ;  /* 0x00006c00ff0577ac */ /* 0x000e620008000800 */
[----:B------:R-:W2:Y:S01]  /*0040*/  LDCU.64 UR14, c[0x0][0x390] ;  /* 0x00007200ff0e77ac */ /* 0x000ea20008000a00 */
[----:B-1----:R-:W-:-:S06]  /*0050*/  UIMAD UR4, UR4, UR5, URZ ;  /* 0x00000005040472a4 */ /* 0x002fcc000f8e02ff */
[----:B0-----:R-:W-:-:S04]  /*0060*/  VIADD R2, R4, UR4 ;  /* 0x0000000404027c36 */ /* 0x001fc80008000000 */
[----:B--2---:R-:W-:-:S05]  /*0070*/  VIADD R0, R2, UR14 ;  /* 0x0000000e02007c36 */ /* 0x004fca0008000000 */
[----:B------:R-:W-:-:S04]  /*0080*/  ISETP.GT.AND P0, PT, R0, UR15, PT ;  /* 0x0000000f00007c0c */ /* 0x000fc8000bf04270 */
[----:B------:R-:W-:-:S13]  /*0090*/  ISETP.GE.OR P0, PT, R2, UR15, P0 ;  /* 0x0000000f02007c0c */ /* 0x000fda0008706670 */
[----:B------:R-:W-:Y:S05]  /*00a0*/  @P0 EXIT ;  /* 0x000000000000094d */ /* 0x000fea0003800000 */
[----:B------:R-:W0:Y:S01]  /*00b0*/  LDCU.64 UR16, c[0x0][0x380] ;  /* 0x00007000ff1077ac */ /* 0x000e220008000a00 */
[----:B------:R-:W-:Y:S02]  /*00c0*/  IMAD.U32 R3, RZ, RZ, UR14 ;  /* 0x0000000eff037e24 */ /* 0x000fe4000f8e00ff */
[----:B------:R-:W-:Y:S01]  /*00d0*/  IMAD.MOV.U32 R12, RZ, RZ, 0x8 ;  /* 0x00000008ff0c7424 */ /* 0x000fe200078e00ff */
[----:B------:R-:W1:Y:S01]  /*00e0*/  LDCU.64 UR12, c[0x0][0x358] ;  /* 0x00006b00ff0c77ac */ /* 0x000e620008000a00 */
[----:B------:R-:W-:-:S04]  /*00f0*/  IMAD R3, R3, UR15, R2 ;  /* 0x0000000f03037c24 */ /* 0x000fc8000f8e0202 */
[----:B0-----:R-:W-:-:S06]  /*0100*/  IMAD.WIDE R12, R3, R12, UR16 ;  /* 0x00000010030c7e25 */ /* 0x001fcc000f8e020c */
[----:B-1----:R-:W5:Y:S01]  /*0110*/  LDG.E.64 R12, desc[UR12][R12.64] ;  /* 0x0000000c0c0c7981 */ /* 0x002f62000c1e1b00 */
[----:B------:R-:W-:Y:S01]  /*0120*/  VIADD R7, R0, 0xffffffff ;  /* 0xffffffff00077836 */ /* 0x000fe20000000000 */
[----:B------:R-:W-:Y:S01]  /*0130*/  BSSY.RECONVERGENT B0, `(.L_x_0) ;  /* 0x0000100000007945 */ /* 0x000fe20003800200 */
[----:B------:R-:W-:Y:S02]  /*0140*/  IMAD.MOV.U32 R22, RZ, RZ, -0x1 ;  /* 0xffffffffff167424 */ /* 0x000fe400078e00ff */
[----:B------:R-:W-:Y:S01]  /*0150*/  IMAD.MOV.U32 R5, RZ, RZ, -0x1 ;  /* 0xffffffffff057424 */ /* 0x000fe200078e00ff */
[----:B------:R-:W-:-:S13]  /*0160*/  ISETP.GE.AND P0, PT, R2, R7, PT ;  /* 0x000000070200720c */ /* 0x000fda0003f06270 */
[----:B------:R-:W-:Y:S05]  /*0170*/  @P0 BRA `(.L_x_1) ;  /* 0x0000000c00ec0947 */ /* 0x000fea0003800000 */
[----:B------:R-:W-:Y:S01]  /*0180*/  IMAD.SHL.U32 R0, R0, 0x4, RZ ;  /* 0x0000000400007824 */ /* 0x000fe200078e00ff */
[----:B------:R-:W-:Y:S01]  /*0190*/  UIADD3 UR6, UPT, UPT, UR14, -0x2, URZ ;  /* 0xfffffffe0e067890 */ /* 0x000fe2000fffe0ff */
[----:B------:R-:W-:Y:S01]  /*01a0*/  IMAD.SHL.U32 R6, R2, 0x4, RZ ;  /* 0x0000000402067824 */ /* 0x000fe200078e00ff */
[----:B------:R-:W-:Y:S01]  /*01b0*/  UIADD3 UR5, UPT, UPT, UR14, -0x1, URZ ;  /* 0xffffffff0e057890 */ /* 0x000fe2000fffe0ff */
[----:B------:R-:W-:Y:S01]  /*01c0*/  IMAD.MOV.U32 R22, RZ, RZ, -0x1 ;  /* 0xffffffffff167424 */ /* 0x000fe200078e00ff */
[----:B------:R-:W-:Y:S01]  /*01d0*/  UISETP.GE.U32.AND UP0, UPT, UR6, 0x3, UPT ;  /* 0x000000030600788c */ /* 0x000fe2000bf06070 */
[----:B------:R-:W0:Y:S01]  /*01e0*/  LDC R0, c[0x3][R0] ;  /* 0x00c0000000007b82 */ /* 0x000e220000000800 */
[----:B------:R-:W-:Y:S02]  /*01f0*/  IMAD.MOV.U32 R5, RZ, RZ, -0x1 ;  /* 0xffffffffff057424 */ /* 0x000fe400078e00ff */
[----:B------:R-:W-:-:S05]  /*0200*/  IMAD.MOV.U32 R9, RZ, RZ, R2 ;  /* 0x000000ffff097224 */ /* 0x000fca00078e0002 */
[----:B------:R-:W0:Y:S02]  /*0210*/  LDC R11, c[0x3][R6] ;  /* 0x00c00000060b7b82 */ /* 0x000e240000000800 */
[----:B0-----:R-:W-:Y:S01]  /*0220*/  IMAD.WIDE R10, R0, R11, RZ ;  /* 0x0000000b000a7225 */ /* 0x001fe200078e02ff */
[----:B------:R-:W-:Y:S06]  /*0230*/  BRA.U !UP0, `(.L_x_2) ;  /* 0x00000009081c7547 */ /* 0x000fec000b800000 */
[----:B------:R-:W-:Y:S01]  /*0240*/  IMAD.U32 R5, RZ, RZ, UR4 ;  /* 0x00000004ff057e24 */ /* 0x000fe2000f8e00ff */
[----:B------:R-:W-:Y:S01]  /*0250*/  UIMAD UR9, UR6, UR15, URZ ;  /* 0x0000000f060972a4 */ /* 0x000fe2000f8e02ff */
[----:B------:R-:W-:Y:S01]  /*0260*/  IMAD.MOV.U32 R22, RZ, RZ, -0x1 ;  /* 0xffffffffff167424 */ /* 0x000fe200078e00ff */
[----:B------:R-:W-:Y:S02]  /*0270*/  UIADD3 UR7, UPT, UPT, UR14, -0x4, URZ ;  /* 0xfffffffc0e077890 */ /* 0x000fe4000fffe0ff */
[----:B------:R-:W-:Y:S01]  /*0280*/  UIADD3 UR8, UPT, UPT, UR14, -0x3, URZ ;  /* 0xfffffffd0e087890 */ /* 0x000fe2000fffe0ff */
[----:B------:R-:W-:Y:S01]  /*0290*/  IADD3 R0, PT, PT, R5, UR15, R4 ;  /* 0x0000000f05007c10 */ /* 0x000fe2000fffe004 */
[----:B------:R-:W-:Y:S01]  /*02a0*/  ULOP3.LUT UR6, UR5, 0xfffffffc, URZ, 0xc0, !UPT ;  /* 0xfffffffc05067892 */ /* 0x000fe2000f8ec0ff */
[----:B------:R-:W-:Y:S01]  /*02b0*/  VIADD R4, R2, 0x1 ;  /* 0x0000000102047836 */ /* 0x000fe20000000000 */
[----:B------:R-:W0:Y:S01]  /*02c0*/  LDCU.64 UR18, c[0x0][0x380] ;  /* 0x00007000ff1277ac */ /* 0x000e220008000a00 */
[----:B------:R-:W-:Y:S01]  /*02d0*/  IMAD.MOV.U32 R5, RZ, RZ, -0x1 ;  /* 0xffffffffff057424 */ /* 0x000fe200078e00ff */
[----:B------:R-:W-:-:S02]  /*02e0*/  UIMAD UR5, UR5, UR15, URZ ;  /* 0x0000000f050572a4 */ /* 0x000fc4000f8e02ff */
[----:B------:R-:W-:Y:S02]  /*02f0*/  UIMAD UR7, UR7, UR15, URZ ;  /* 0x0000000f070772a4 */ /* 0x000fe4000f8e02ff */
[----:B------:R-:W-:Y:S02]  /*0300*/  UIMAD UR8, UR8, UR15, URZ ;  /* 0x0000000f080872a4 */ /* 0x000fe4000f8e02ff */
[----:B------:R-:W-:Y:S01]  /*0310*/  UIADD3 UR6, UPT, UPT, -UR6, URZ, URZ ;  /* 0x000000ff06067290 */ /* 0x000fe2000fffe1ff */
[----:B------:R-:W-:-:S11]  /*0320*/  UMOV UR11, 0x1 ;  /* 0x00000001000b7882 */ /* 0x000fd60000000000 */
.L_x_3:
[----:B------:R-:W-:Y:S02]  /*0330*/  VIADD R9, R4, 0xffffffff ;  /* 0xffffffff04097836 */ /* 0x000fe40000000000 */
[----:B------:R-:W-:Y:S02]  /*0340*/  IMAD.U32 R15, RZ, RZ, UR5 ;  /* 0x00000005ff0f7e24 */ /* 0x000fe4000f8e00ff */
[----:B------:R-:W-:Y:S01]  /*0350*/  IMAD.MOV.U32 R27, RZ, RZ, 0x8 ;  /* 0x00000008ff1b7424 */ /* 0x000fe200078e00ff */
[----:B------:R-:W-:Y:S02]  /*0360*/  SHF.R.S32.HI R8, RZ, 0x1f, R9 ;  /* 0x0000001fff087819 */ /* 0x000fe40000011409 */
[----:B------:R-:W-:Y:S01]  /*0370*/  IADD3 R14, P0, PT, R9, UR5, RZ ;  /* 0x00000005090e7c10 */ /* 0x000fe2000ff1e0ff */
[----:B------:R-:W-:-:S03]  /*0380*/  IMAD.WIDE R26, R0, R27, UR16 ;  /* 0x00000010001a7e25 */ /* 0x000fc6000f8e021b */
[----:B------:R-:W-:Y:S02]  /*0390*/  LEA.HI.X.SX32 R15, R15, R8, 0x1, P0 ;  /* 0x000000080f0f7211 */ /* 0x000fe400000f0eff */
[C---:B0-----:R-:W-:Y:S01]  /*03a0*/  LEA R20, P0, R14.reuse, UR18, 0x3 ;  /* 0x000000120e147c11 */ /* 0x041fe2000f8018ff */
[----:B------:R-:W2:Y:S03]  /*03b0*/  LDG.E.64 R24, desc[UR12][R26.64] ;  /* 0x0000000c1a187981 */ /* 0x000ea6000c1e1b00 */
[----:B------:R-:W-:-:S06]  /*03c0*/  LEA.HI.X R21, R14, UR19, R15, 0x3, P0 ;  /* 0x000000130e157c11 */ /* 0x000fcc00080f1c0f */
[----:B------:R-:W2:Y:S01]  /*03d0*/  LDG.E.64 R20, desc[UR12][R20.64+0x8] ;  /* 0x0000080c14147981 */ /* 0x000ea2000c1e1b00 */
[----:B------:R-:W-:Y:S01]  /*03e0*/  IMAD.U32 R15, RZ, RZ, UR9 ;  /* 0x00000009ff0f7e24 */ /* 0x000fe2000f8e00ff */
[----:B------:R-:W-:Y:S01]  /*03f0*/  IADD3 R14, P0, PT, R9, UR9, RZ ;  /* 0x00000009090e7c10 */ /* 0x000fe2000ff1e0ff */
[----:B------:R-:W-:-:S03]  /*0400*/  IMAD.U32 R17, RZ, RZ, UR15 ;  /* 0x0000000fff117e24 */ /* 0x000fc6000f8e00ff */
[----:B------:R-:W-:Y:S02]  /*0410*/  LEA.HI.X.SX32 R15, R15, R8, 0x1, P0 ;  /* 0x000000080f0f7211 */ /* 0x000fe400000f0eff */
[----:B------:R-:W-:Y:S01]  /*0420*/  LEA R28, P0, R14, UR18, 0x3 ;  /* 0x000000120e1c7c11 */ /* 0x000fe2000f8018ff */
[----:B------:R-:W-:-:S03]  /*0430*/  IMAD.WIDE R16, R17, 0x8, R26 ;  /* 0x0000000811107825 */ /* 0x000fc600078e021a */
[----:B------:R-:W-:Y:S02]  /*0440*/  LEA.HI.X R29, R14, UR19, R15, 0x3, P0 ;  /* 0x000000130e1d7c11 */ /* 0x000fe400080f1c0f */
[----:B------:R-:W3:Y:S04]  /*0450*/  LDG.E.64 R18, desc[UR12][R16.64] ;  /* 0x0000000c10127981 */ /* 0x000ee8000c1e1b00 */
[----:B------:R0:W3:Y:S01]  /*0460*/  LDG.E.64 R14, desc[UR12][R28.64+0x10] ;  /* 0x0000100c1c0e7981 */ /* 0x0000e2000c1e1b00 */
[----:B------:R-:W-:-:S06]  /*0470*/  UIADD3 UR10, UPT, UPT, UR11, -0x1, URZ ;  /* 0xffffffff0b0a7890 */ /* 0x000fcc000fffe0ff */
[----:B------:R-:W-:-:S04]  /*0480*/  IMAD.U32 R23, RZ, RZ, UR10 ;  /* 0x0000000aff177e24 */ /* 0x000fc8000f8e00ff */
[----:B------:R-:W-:Y:S02]  /*0490*/  IMAD R23, R23, 0x4, R6 ;  /* 0x0000000417177824 */ /* 0x000fe400078e0206 */
[----:B0-----:R-:W-:Y:S01]  /*04a0*/  IMAD.U32 R29, RZ, RZ, UR8 ;  /* 0x00000008ff1d7e24 */ /* 0x001fe2000f8e00ff */
[----:B--2---:R-:W-:-:S05]  /*04b0*/  IADD3 R24, P0, PT, R24, R20, RZ ;  /* 0x0000001418187210 */ /* 0x004fca0007f1e0ff */
[----:B------:R-:W-:Y:S02]  /*04c0*/  IMAD.X R25, R25, 0x1, R21, P0 ;  /* 0x0000000119197824 */ /* 0x000fe400000e0615 */
[----:B------:R-:W0:Y:S01]  /*04d0*/  LDC R21, c[0x3][R23+0x4] ;  /* 0x00c0010017157b82 */ /* 0x000e220000000800 */
[----:B---3--:R-:W-:-:S05]  /*04e0*/  IADD3 R14, P0, PT, R18, R14, RZ ;  /* 0x0000000e120e7210 */ /* 0x008fca0007f1e0ff */
[----:B------:R-:W-:Y:S01]  /*04f0*/  IMAD.X R15, R19, 0x1, R15, P0 ;  /* 0x00000001130f7824 */ /* 0x000fe200000e060f */
[----:B------:R-:W-:Y:S02]  /*0500*/  IADD3 R19, P0, PT, R9, UR8, RZ ;  /* 0x0000000809137c10 */ /* 0x000fe4000ff1e0ff */
[----:B0-----:R-:W-:Y:S01]  /*0510*/  SHF.R.S32.HI R27, RZ, 0x1f, R21 ;  /* 0x0000001fff1b7819 */ /* 0x001fe20000011415 */
[----:B------:R-:W-:-:S04]  /*0520*/  IMAD R20, R11, R21, RZ ;  /* 0x000000150b147224 */ /* 0x000fc800078e02ff */
[----:B------:R-:W-:Y:S01]  /*0530*/  IMAD R27, R10, R27, R20 ;  /* 0x0000001b0a1b7224 */ /* 0x000fe200078e0214 */
[----:B------:R-:W-:Y:S01]  /*0540*/  LEA.HI.X.SX32 R20, R29, R8, 0x1, P0 ;  /* 0x000000081d147211 */ /* 0x000fe200000f0eff */
[----:B------:R-:W-:Y:S01]  /*0550*/  IMAD.U32 R29, RZ, RZ, UR15 ;  /* 0x0000000fff1d7e24 */ /* 0x000fe2000f8e00ff */
[----:B------:R-:W-:-:S03]  /*0560*/  LEA R18, P0, R19, UR18, 0x3 ;  /* 0x0000001213127c11 */ /* 0x000fc6000f8018ff */
[----:B------:R-:W-:Y:S01]  /*0570*/  IMAD.WIDE R16, R29, 0x8, R16 ;  /* 0x000000081d107825 */ /* 0x000fe200078e0210 */
[----:B------:R-:W-:-:S03]  /*0580*/  LEA.HI.X R19, R19, UR19, R20, 0x3, P0 ;  /* 0x0000001313137c11 */ /* 0x000fc600080f1c14 */
[----:B------:R-:W-:Y:S02]  /*0590*/  IMAD.WIDE.U32 R24, R10, R21, R24 ;  /* 0x000000150a187225 */ /* 0x000fe400078e0018 */
[----:B------:R-:W2:Y:S04]  /*05a0*/  LDG.E.64 R20, desc[UR12][R16.64] ;  /* 0x0000000c10147981 */ /* 0x000ea8000c1e1b00 */
[----:B------:R-:W2:Y:S01]  /*05b0*/  LDG.E.64 R18, desc[UR12][R18.64+0x18] ;  /* 0x0000180c12127981 */ /* 0x000ea2000c1e1b00 */
[----:B------:R-:W-:Y:S02]  /*05c0*/  IMAD.IADD R26, R25, 0x1, R27 ;  /* 0x00000001191a7824 */ /* 0x000fe400078e021b */
[----:B------:R-:W0:Y:S01]  /*05d0*/  LDC R25, c[0x3][R23+0x8] ;  /* 0x00c0020017197b82 */ /* 0x000e220000000800 */
[----:B-----5:R-:W-:-:S04]  /*05e0*/  ISETP.LT.U32.AND P0, PT, R12, R24, PT ;  /* 0x000000180c00720c */ /* 0x020fc80003f01070 */
[C---:B------:R-:W-:Y:S02]  /*05f0*/  ISETP.LT.AND.EX P0, PT, R13.reuse, R26, PT, P0 ;  /* 0x0000001a0d00720c */ /* 0x040fe40003f01300 */
[----:B------:R-:W-:Y:S02]  /*0600*/  ISETP.GE.U32.AND P2, PT, R24, R12, PT ;  /* 0x0000000c1800720c */ /* 0x000fe40003f46070 */
[----:B------:R-:W-:Y:S02]  /*0610*/  SEL R24, R12, R24, P0 ;  /* 0x000000180c187207 */ /* 0x000fe40000000000 */
[----:B------:R-:W-:Y:S02]  /*0620*/  ISETP.GE.AND.EX P2, PT, R26, R13, PT, P2 ;  /* 0x0000000d1a00720c */ /* 0x000fe40003f46320 */
[----:B------:R-:W-:Y:S02]  /*0630*/  SEL R26, R13, R26, P0 ;  /* 0x0000001a0d1a7207 */ /* 0x000fe40000000000 */
[----:B0-----:R-:W-:Y:S01]  /*0640*/  SHF.R.S32.HI R27, RZ, 0x1f, R25 ;  /* 0x0000001fff1b7819 */ /* 0x001fe20000011419 */
[----:B------:R-:W-:-:S04]  /*0650*/  IMAD R12, R11, R25, RZ ;  /* 0x000000190b0c7224 */ /* 0x000fc800078e02ff */
[----:B------:R-:W-:Y:S01]  /*0660*/  IMAD R27, R10, R27, R12 ;  /* 0x0000001b0a1b7224 */ /* 0x000fe200078e020c */
[----:B--2---:R-:W-:-:S05]  /*0670*/  IADD3 R12, P0, PT, R20, R18, RZ ;  /* 0x00000012140c7210 */ /* 0x004fca0007f1e0ff */
[----:B------:R-:W-:Y:S01]  /*0680*/  IMAD.X R13, R21, 0x1, R19, P0 ;  /* 0x00000001150d7824 */ /* 0x000fe200000e0613 */
[----:B------:R-:W-:Y:S01]  /*0690*/  IADD3 R19, P0, PT, R9, UR7, RZ ;  /* 0x0000000709137c10 */ /* 0x000fe2000ff1e0ff */
[----:B------:R-:W-:-:S05]  /*06a0*/  IMAD.U32 R21, RZ, RZ, UR7 ;  /* 0x00000007ff157e24 */ /* 0x000fca000f8e00ff */
[----:B------:R-:W-:Y:S01]  /*06b0*/  LEA.HI.X.SX32 R20, R21, R8, 0x1, P0 ;  /* 0x0000000815147211 */ /* 0x000fe200000f0eff */
[----:B------:R-:W-:Y:S01]  /*06c0*/  IMAD.U32 R21, RZ, RZ, UR15 ;  /* 0x0000000fff157e24 */ /* 0x000fe2000f8e00ff */
[----:B------:R-:W-:-:S03]  /*06d0*/  LEA R18, P0, R19, UR18, 0x3 ;  /* 0x0000001213127c11 */ /* 0x000fc6000f8018ff */
[----:B------:R-:W-:Y:S01]  /*06e0*/  IMAD.WIDE R16, R21, 0x8, R16 ;  /* 0x0000000815107825 */ /* 0x000fe200078e0210 */
[----:B------:R-:W-:-:S05]  /*06f0*/  LEA.HI.X R19, R19, UR19, R20, 0x3, P0 ;  /* 0x0000001313137c11 */ /* 0x000fca00080f1c14 */
[----:B------:R-:W2:Y:S04]  /*0700*/  LDG.E.64 R16, desc[UR12][R16.64] ;  /* 0x0000000c10107981 */ /* 0x000ea8000c1e1b00 */
[----:B------:R-:W2:Y:S01]  /*0710*/  LDG.E.64 R18, desc[UR12][R18.64+0x20] ;  /* 0x0000200c12127981 */ /* 0x000ea2000c1e1b00 */
[----:B------:R-:W0:Y:S08]  /*0720*/  LDC R29, c[0x3][R23+0xc] ;  /* 0x00c00300171d7b82 */ /* 0x000e300000000800 */
[----:B------:R-:W1:Y:S01]  /*0730*/  LDC R21, c[0x3][R23+0x10] ;  /* 0x00c0040017157b82 */ /* 0x000e620000000800 */
[----:B------:R-:W-:-:S04]  /*0740*/  IMAD.WIDE.U32 R14, R10, R25, R14 ;  /* 0x000000190a0e7225 */ /* 0x000fc800078e000e */
[----:B------:R-:W-:Y:S01]  /*0750*/  IMAD.IADD R27, R15, 0x1, R27 ;  /* 0x000000010f1b7824 */ /* 0x000fe200078e021b */
[----:B------:R-:W-:-:S04]  /*0760*/  ISETP.LT.U32.AND P0, PT, R24, R14, PT ;  /* 0x0000000e1800720c */ /* 0x000fc80003f01070 */
[----:B------:R-:W-:Y:S02]  /*0770*/  ISETP.LT.AND.EX P0, PT, R26, R27, PT, P0 ;  /* 0x0000001b1a00720c */ /* 0x000fe40003f01300 */
[----:B------:R-:W-:Y:S02]  /*0780*/  ISETP.GE.U32.AND P1, PT, R14, R24, PT ;  /* 0x000000180e00720c */ /* 0x000fe40003f26070 */
[----:B------:R-:W-:Y:S02]  /*0790*/  SEL R25, R24, R14, P0 ;  /* 0x0000000e18197207 */ /* 0x000fe40000000000 */
[----:B------:R-:W-:Y:S02]  /*07a0*/  ISETP.GE.AND.EX P1, PT, R27, R26, PT, P1 ;  /* 0x0000001a1b00720c */ /* 0x000fe40003f26310 */
[----:B0-----:R-:W-:Y:S01]  /*07b0*/  SHF.R.S32.HI R15, RZ, 0x1f, R29 ;  /* 0x0000001fff0f7819 */ /* 0x001fe2000001141d */
[-C--:B------:R-:W-:Y:S02]  /*07c0*/  IMAD R20, R11, R29.reuse, RZ ;  /* 0x0000001d0b147224 */ /* 0x080fe400078e02ff */
[----:B------:R-:W-:-:S04]  /*07d0*/  IMAD.WIDE.U32 R12, R10, R29, R12 ;  /* 0x0000001d0a0c7225 */ /* 0x000fc800078e000c */
[----:B------:R-:W-:Y:S02]  /*07e0*/  IMAD R20, R10, R15, R20 ;  /* 0x0000000f0a147224 */ /* 0x000fe400078e0214 */
[----:B------:R-:W-:Y:S02]  /*07f0*/  IMAD.U32 R15, RZ, RZ, UR15 ;  /* 0x0000000fff0f7e24 */ /* 0x000fe4000f8e00ff */
[----:B------:R-:W-:Y:S02]  /*0800*/  IMAD.IADD R20, R13, 0x1, R20 ;  /* 0x000000010d147824 */ /* 0x000fe400078e0214 */
[----:B------:R-:W-:Y:S01]  /*0810*/  IMAD R0, R15, 0x4, R0 ;  /* 0x000000040f007824 */ /* 0x000fe200078e0200 */
[----:B------:R-:W-:Y:S02]  /*0820*/  SEL R13, R26, R27, P0 ;  /* 0x0000001b1a0d7207 */ /* 0x000fe40000000000 */
[----:B------:R-:W-:Y:S01]  /*0830*/  ISETP.GE.U32.AND P0, PT, R12, R25, PT ;  /* 0x000000190c00720c */ /* 0x000fe20003f06070 */
[----:B------:R-:W-:-:S03]  /*0840*/  UIADD3 UR6, UPT, UPT, UR6, 0x4, URZ ;  /* 0x0000000406067890 */ /* 0x000fc6000fffe0ff */
[----:B------:R-:W-:Y:S02]  /*0850*/  ISETP.GE.AND.EX P0, PT, R20, R13, PT, P0 ;  /* 0x0000000d1400720c */ /* 0x000fe40003f06300 */
[----:B------:R-:W-:Y:S01]  /*0860*/  SEL R9, R9, R22, !P2 ;  /* 0x0000001609097207 */ /* 0x000fe20005000000 */
[----:B------:R-:W-:Y:S01]  /*0870*/  UISETP.NE.AND UP0, UPT, UR6, URZ, UPT ;  /* 0x000000ff0600728c */ /* 0x000fe2000bf05270 */
[----:B------:R-:W-:Y:S01]  /*0880*/  VIADD R22, R4, 0x2 ;  /* 0x0000000204167836 */ /* 0x000fe20000000000 */
[----:B------:R-:W-:Y:S02]  /*0890*/  UIADD3 UR10, UPT, UPT, -UR15, URZ, URZ ;  /* 0x000000ff0f0a7290 */ /* 0x000fe4000fffe1ff */
[----:B------:R-:W-:Y:S02]  /*08a0*/  UIADD3 UR11, UPT, UPT, UR11, 0x4, URZ ;  /* 0x000000040b0b7890 */ /* 0x000fe4000fffe0ff */
[----:B------:R-:W-:Y:S02]  /*08b0*/  ULEA UR7, UR10, UR7, 0x2 ;  /* 0x000000070a077291 */ /* 0x000fe4000f8e10ff */
[----:B------:R-:W-:-:S02]  /*08c0*/  ULEA UR8, UR10, UR8, 0x2 ;  /* 0x000000080a087291 */ /* 0x000fc4000f8e10ff */
[----:B------:R-:W-:Y:S02]  /*08d0*/  ULEA UR9, UR10, UR9, 0x2 ;  /* 0x000000090a097291 */ /* 0x000fe4000f8e10ff */
[----:B------:R-:W-:Y:S01]  /*08e0*/  ULEA UR5, UR10, UR5, 0x2 ;  /* 0x000000050a057291 */ /* 0x000fe2000f8e10ff */
[----:B--2---:R-:W-:Y:S01]  /*08f0*/  IADD3 R14, P3, PT, R16, R18, RZ ;  /* 0x00000012100e7210 */ /* 0x004fe20007f7e0ff */
[----:B-1----:R-:W-:-:S04]  /*0900*/  IMAD R16, R11, R21, RZ ;  /* 0x000000150b107224 */ /* 0x002fc800078e02ff */
[----:B------:R-:W-:Y:S01]  /*0910*/  IMAD.X R15, R17, 0x1, R19, P3 ;  /* 0x00000001110f7824 */ /* 0x000fe200018e0613 */
[----:B------:R-:W-:Y:S02]  /*0920*/  ISETP.LT.U32.AND P3, PT, R25, R12, PT ;  /* 0x0000000c1900720c */ /* 0x000fe40003f61070 */
[----:B------:R-:W-:Y:S02]  /*0930*/  SHF.R.S32.HI R17, RZ, 0x1f, R21 ;  /* 0x0000001fff117819 */ /* 0x000fe40000011415 */
[----:B------:R-:W-:Y:S01]  /*0940*/  ISETP.LT.AND.EX P3, PT, R13, R20, PT, P3 ;  /* 0x000000140d00720c */ /* 0x000fe20003f61330 */
[----:B------:R-:W-:-:S03]  /*0950*/  IMAD.WIDE.U32 R14, R10, R21, R14 ;  /* 0x000000150a0e7225 */ /* 0x000fc600078e000e */
[----:B------:R-:W-:Y:S01]  /*0960*/  SEL R25, R25, R12, P3 ;  /* 0x0000000c19197207 */ /* 0x000fe20001800000 */
[----:B------:R-:W-:Y:S01]  /*0970*/  IMAD R19, R10, R17, R16 ;  /* 0x000000110a137224 */ /* 0x000fe200078e0210 */
[----:B------:R-:W-:Y:S02]  /*0980*/  SEL R16, R13, R20, P3 ;  /* 0x000000140d107207 */ /* 0x000fe40001800000 */
[----:B------:R-:W-:Y:S01]  /*0990*/  ISETP.GE.U32.AND P3, PT, R14, R25, PT ;  /* 0x000000190e00720c */ /* 0x000fe20003f66070 */
[----:B------:R-:W-:Y:S01]  /*09a0*/  IMAD.IADD R15, R15, 0x1, R19 ;  /* 0x000000010f0f7824 */ /* 0x000fe200078e0213 */
[----:B------:R-:W-:Y:S02]  /*09b0*/  SHF.R.S32.HI R17, RZ, 0x1f, R4 ;  /* 0x0000001fff117819 */ /* 0x000fe40000011404 */
[----:B------:R-:W-:Y:S02]  /*09c0*/  @P1 SEL R17, R8, R5, !P2 ;  /* 0x0000000508111207 */ /* 0x000fe40005000000 */
[----:B------:R-:W-:Y:S01]  /*09d0*/  ISETP.GE.AND.EX P2, PT, R15, R16, PT, P3 ;  /* 0x000000100f00720c */ /* 0x000fe20003f46330 */
[----:B------:R-:W-:Y:S01]  /*09e0*/  VIADD R13, R4, 0x1 ;  /* 0x00000001040d7836 */ /* 0x000fe20000000000 */
[----:B------:R-:W-:-:S04]  /*09f0*/  ISETP.LT.U32.AND P3, PT, R25, R14, PT ;  /* 0x0000000e1900720c */ /* 0x000fc80003f61070 */
[----:B------:R-:W-:Y:S02]  /*0a00*/  SHF.R.S32.HI R8, RZ, 0x1f, R13 ;  /* 0x0000001fff087819 */ /* 0x000fe4000001140d */
[----:B------:R-:W-:Y:S02]  /*0a10*/  @P0 SEL R13, R4, R9, !P1 ;  /* 0x00000009040d0207 */ /* 0x000fe40004800000 */
[----:B------:R-:W-:Y:S02]  /*0a20*/  ISETP.LT.AND.EX P1, PT, R16, R15, PT, P3 ;  /* 0x0000000f1000720c */ /* 0x000fe40003f21330 */
[----:B------:R-:W-:Y:S01]  /*0a30*/  SHF.R.S32.HI R5, RZ, 0x1f, R22 ;  /* 0x0000001fff057819 */ /* 0x000fe20000011416 */
[----:B------:R-:W-:Y:S01]  /*0a40*/  VIADD R4, R4, 0x4 ;  /* 0x0000000404047836 */ /* 0x000fe20000000000 */
[----:B------:R-:W-:Y:S02]  /*0a50*/  SEL R22, R22, R13, !P2 ;  /* 0x0000000d16167207 */ /* 0x000fe40005000000 */
[----:B------:R-:W-:-:S02]  /*0a60*/  @P2 SEL R5, R8, R17, !P0 ;  /* 0x0000001108052207 */ /* 0x000fc40004000000 */
[----:B------:R-:W-:Y:S02]  /*0a70*/  SEL R12, R25, R14, P1 ;  /* 0x0000000e190c7207 */ /* 0x000fe40000800000 */
[----:B------:R-:W-:Y:S01]  /*0a80*/  SEL R13, R16, R15, P1 ;  /* 0x0000000f100d7207 */ /* 0x000fe20000800000 */
[----:B------:R-:W-:Y:S06]  /*0a90*/  BRA.U UP0, `(.L_x_3) ;  /* 0xfffffff900247547 */ /* 0x000fec000b83ffff */
[----:B------:R-:W-:-:S07]  /*0aa0*/  VIADD R9, R4, 0xffffffff ;  /* 0xffffffff04097836 */ /* 0x000fce0000000000 */
.L_x_2:
[----:B------:R-:W0:Y:S02]  /*0ab0*/  LDCU UR5, c[0x0][0x390] ;  /* 0x00007200ff0577ac */ /* 0x000e240008000800 */
[----:B0-----:R-:W-:-:S04]  /*0ac0*/  UIADD3 UR5, UPT, UPT, UR5, -0x1, URZ ;  /* 0xffffffff05057890 */ /* 0x001fc8000fffe0ff */
[----:B------:R-:W-:-:S09]  /*0ad0*/  ULOP3.LUT UP0, UR6, UR5, 0x3, URZ, 0xc0, !UPT ;  /* 0x0000000305067892 */ /* 0x000fd2000f80c0ff */
[----:B------:R-:W-:Y:S05]  /*0ae0*/  BRA.U !UP0, `(.L_x_1) ;  /* 0x0000000508907547 */ /* 0x000fea000b800000 */
[----:B------:R-:W-:Y:S02]  /*0af0*/  UISETP.NE.AND UP0, UPT, UR6, 0x1, UPT ;  /* 0x000000010600788c */ /* 0x000fe4000bf05270 */
[----:B------:R-:W-:-:S04]  /*0b00*/  ULOP3.LUT UR5, UR5, 0x1, URZ, 0xc0, !UPT ;  /* 0x0000000105057892 */ /* 0x000fc8000f8ec0ff */
[----:B------:R-:W-:-:S03]  /*0b10*/  UISETP.NE.U32.AND UP1, UPT, UR5, 0x1, UPT ;  /* 0x000000010500788c */ /* 0x000fc6000bf25070 */
[----:B------:R-:W-:Y:S08]  /*0b20*/  BRA.U !UP0, `(.L_x_4) ;  /* 0x0000000108f87547 */ /* 0x000ff0000b800000 */
[----:B------:R-:W0:Y:S01]  /*0b30*/  LDCU.64 UR6, c[0x0][0x380] ;  /* 0x00007000ff0677ac */ /* 0x000e220008000a00 */
[--C-:B------:R-:W-:Y:S02]  /*0b40*/  IMAD.IADD R4, R7, 0x1, -R9.reuse ;  /* 0x0000000107047824 */ /* 0x100fe400078e0a09 */
[C---:B------:R-:W-:Y:S02]  /*0b50*/  IMAD.IADD R23, R9.reuse, 0x1, -R2 ;  /* 0x0000000109177824 */ /* 0x040fe400078e0a02 */
[----:B------:R-:W-:Y:S01]  /*0b60*/  IMAD R8, R4, UR15, RZ ;  /* 0x0000000f04087c24 */ /* 0x000fe2000f8e02ff */
[----:B------:R-:W-:Y:S01]  /*0b70*/  SHF.R.S32.HI R4, RZ, 0x1f, R9 ;  /* 0x0000001fff047819 */ /* 0x000fe20000011409 */
[----:B------:R-:W-:Y:S02]  /*0b80*/  IMAD.U32 R14, RZ, RZ, UR15 ;  /* 0x0000000fff0e7e24 */ /* 0x000fe4000f8e00ff */
[C---:B------:R-:W-:Y:S01]  /*0b90*/  VIADD R0, R9.reuse, 0x1 ;  /* 0x0000000109007836 */ /* 0x040fe20000000000 */
[----:B------:R-:W-:Y:S01]  /*0ba0*/  IADD3 R17, P0, PT, R9, R8, RZ ;  /* 0x0000000809117210 */ /* 0x000fe20007f1e0ff */
[----:B------:R-:W-:-:S02]  /*0bb0*/  IMAD R15, R23, R14, UR15 ;  /* 0x0000000f170f7e24 */ /* 0x000fc4000f8e020e */
[----:B------:R-:W-:Y:S01]  /*0bc0*/  IMAD.IADD R14, R7, 0x1, -R0 ;  /* 0x00000001070e7824 */ /* 0x000fe200078e0a00 */
[----:B------:R-:W-:Y:S01]  /*0bd0*/  LEA.HI.X.SX32 R18, R8, R4, 0x1, P0 ;  /* 0x0000000408127211 */ /* 0x000fe200000f0eff */
[----:B------:R-:W-:Y:S02]  /*0be0*/  IMAD.MOV.U32 R24, RZ, RZ, 0x8 ;  /* 0x00000008ff187424 */ /* 0x000fe400078e00ff */
[----:B------:R-:W-:Y:S01]  /*0bf0*/  IMAD R14, R14, UR15, RZ ;  /* 0x0000000f0e0e7c24 */ /* 0x000fe2000f8e02ff */
[C---:B0-----:R-:W-:Y:S01]  /*0c00*/  LEA R16, P0, R17.reuse, UR6, 0x3 ;  /* 0x0000000611107c11 */ /* 0x041fe2000f8018ff */
[----:B------:R-:W-:Y:S02]  /*0c10*/  IMAD.IADD R15, R2, 0x1, R15 ;  /* 0x00000001020f7824 */ /* 0x000fe400078e020f */
[----:B------:R-:W-:Y:S01]  /*0c20*/  IMAD.U32 R21, RZ, RZ, UR15 ;  /* 0x0000000fff157e24 */ /* 0x000fe2000f8e00ff */
[----:B------:R-:W-:Y:S01]  /*0c30*/  LEA.HI.X R17, R17, UR7, R18, 0x3, P0 ;  /* 0x0000000711117c11 */ /* 0x000fe200080f1c12 */
[----:B------:R-:W-:Y:S01]  /*0c40*/  IMAD.WIDE R24, R15, R24, UR16 ;  /* 0x000000100f187e25 */ /* 0x000fe2000f8e0218 */
[----:B------:R-:W-:-:S04]  /*0c50*/  IADD3 R8, P1, PT, R9, R14, RZ ;  /* 0x0000000e09087210 */ /* 0x000fc80007f3e0ff */
[----:B------:R-:W-:Y:S01]  /*0c60*/  LEA.HI.X.SX32 R19, R14, R4, 0x1, P1 ;  /* 0x000000040e137211 */ /* 0x000fe200008f0eff */
[----:B------:R-:W2:Y:S01]  /*0c70*/  LDG.E.64 R16, desc[UR12][R16.64+0x8] ;  /* 0x0000080c10107981 */ /* 0x000ea2000c1e1b00 */
[----:B------:R-:W-:-:S03]  /*0c80*/  LEA R18, P0, R8, UR6, 0x3 ;  /* 0x0000000608127c11 */ /* 0x000fc6000f8018ff */
[----:B------:R-:W2:Y:S01]  /*0c90*/  LDG.E.64 R14, desc[UR12][R24.64] ;  /* 0x0000000c180e7981 */ /* 0x000ea2000c1e1b00 */
[----:B------:R-:W-:Y:S01]  /*0ca0*/  IMAD.WIDE R20, R21, 0x8, R24 ;  /* 0x0000000815147825 */ /* 0x000fe200078e0218 */
[----:B------:R-:W-:-:S05]  /*0cb0*/  LEA.HI.X R19, R8, UR7, R19, 0x3, P0 ;  /* 0x0000000708137c11 */ /* 0x000fca00080f1c13 */
[----:B------:R-:W3:Y:S04]  /*0cc0*/  LDG.E.64 R20, desc[UR12][R20.64] ;  /* 0x0000000c14147981 */ /* 0x000ee8000c1e1b00 */
[----:B------:R-:W3:Y:S01]  /*0cd0*/  LDG.E.64 R18, desc[UR12][R18.64+0x10] ;  /* 0x0000100c12127981 */ /* 0x000ee2000c1e1b00 */
[----:B------:R-:W-:-:S04]  /*0ce0*/  IMAD R8, R23, 0x4, R6 ;  /* 0x0000000417087824 */ /* 0x000fc800078e0206 */
[----:B------:R0:W1:Y:S08]  /*0cf0*/  LDC R27, c[0x3][R8+0x4] ;  /* 0x00c00100081b7b82 */ /* 0x0000700000000800 */
[----:B------:R0:W4:Y:S02]  /*0d00*/  LDC R23, c[0x3][R8+0x8] ;  /* 0x00c0020008177b82 */ /* 0x0001240000000800 */
[----:B0-----:R-:W-:-:S02]  /*0d10*/  SHF.R.S32.HI R8, RZ, 0x1f, R0 ;  /* 0x0000001fff087819 */ /* 0x001fc40000011400 */
[----:B--2---:R-:W-:Y:S01]  /*0d20*/  IADD3 R14, P0, PT, R14, R16, RZ ;  /* 0x000000100e0e7210 */ /* 0x004fe20007f1e0ff */
[----:B-1----:R-:W-:-:S04]  /*0d30*/  IMAD R16, R11, R27, RZ ;  /* 0x0000001b0b107224 */ /* 0x002fc800078e02ff */
[----:B------:R-:W-:Y:S01]  /*0d40*/  IMAD.X R15, R15, 0x1, R17, P0 ;  /* 0x000000010f0f7824 */ /* 0x000fe200000e0611 */
[----:B------:R-:W-:Y:S01]  /*0d50*/  SHF.R.S32.HI R17, RZ, 0x1f, R27 ;  /* 0x0000001fff117819 */ /* 0x000fe2000001141b */
[----:B------:R-:W-:-:S04]  /*0d60*/  IMAD.WIDE.U32 R14, R10, R27, R14 ;  /* 0x0000001b0a0e7225 */ /* 0x000fc800078e000e */
[----:B------:R-:W-:Y:S01]  /*0d70*/  IMAD R25, R10, R17, R16 ;  /* 0x000000110a197224 */ /* 0x000fe200078e0210 */
[----:B---3--:R-:W-:-:S03]  /*0d80*/  IADD3 R16, P0, PT, R20, R18, RZ ;  /* 0x0000001214107210 */ /* 0x008fc60007f1e0ff */
[----:B------:R-:W-:Y:S02]  /*0d90*/  IMAD.IADD R20, R15, 0x1, R25 ;  /* 0x000000010f147824 */ /* 0x000fe400078e0219 */
[----:B------:R-:W-:Y:S01]  /*0da0*/  IMAD.X R17, R21, 0x1, R19, P0 ;  /* 0x0000000115117824 */ /* 0x000fe200000e0613 */
[----:B-----5:R-:W-:Y:S01]  /*0db0*/  ISETP.LT.U32.AND P0, PT, R12, R14, PT ;  /* 0x0000000e0c00720c */ /* 0x020fe20003f01070 */
[-C--:B----4-:R-:W-:Y:S01]  /*0dc0*/  IMAD R18, R11, R23.reuse, RZ ;  /* 0x000000170b127224 */ /* 0x090fe200078e02ff */
[----:B------:R-:W-:Y:S02]  /*0dd0*/  SHF.R.S32.HI R19, RZ, 0x1f, R23 ;  /* 0x0000001fff137819 */ /* 0x000fe40000011417 */
[----:B------:R-:W-:Y:S01]  /*0de0*/  ISETP.LT.AND.EX P0, PT, R13, R20, PT, P0 ;  /* 0x000000140d00720c */ /* 0x000fe20003f01300 */
[----:B------:R-:W-:-:S04]  /*0df0*/  IMAD.WIDE.U32 R16, R10, R23, R16 ;  /* 0x000000170a107225 */ /* 0x000fc800078e0010 */
[----:B------:R-:W-:Y:S01]  /*0e00*/  IMAD R15, R10, R19, R18 ;  /* 0x000000130a0f7224 */ /* 0x000fe200078e0212 */
[----:B------:R-:W-:Y:S02]  /*0e10*/  SEL R19, R12, R14, P0 ;  /* 0x0000000e0c137207 */ /* 0x000fe40000000000 */
[----:B------:R-:W-:Y:S01]  /*0e20*/  SEL R18, R13, R20, P0 ;  /* 0x000000140d127207 */ /* 0x000fe20000000000 */
[----:B------:R-:W-:Y:S01]  /*0e30*/  IMAD.IADD R15, R17, 0x1, R15 ;  /* 0x00000001110f7824 */ /* 0x000fe200078e020f */
[----:B------:R-:W-:-:S04]  /*0e40*/  ISETP.GE.U32.AND P0, PT, R16, R19, PT ;  /* 0x000000131000720c */ /* 0x000fc80003f06070 */
[----:B------:R-:W-:Y:S02]  /*0e50*/  ISETP.GE.AND.EX P0, PT, R15, R18, PT, P0 ;  /* 0x000000120f00720c */ /* 0x000fe40003f06300 */
[----:B------:R-:W-:Y:S02]  /*0e60*/  ISETP.GE.U32.AND P1, PT, R14, R12, PT ;  /* 0x0000000c0e00720c */ /* 0x000fe40003f26070 */
[----:B------:R-:W-:Y:S02]  /*0e70*/  ISETP.LT.U32.AND P2, PT, R19, R16, PT ;  /* 0x000000101300720c */ /* 0x000fe40003f41070 */
[----:B------:R-:W-:Y:S02]  /*0e80*/  ISETP.GE.AND.EX P1, PT, R20, R13, PT, P1 ;  /* 0x0000000d1400720c */ /* 0x000fe40003f26310 */
[----:B------:R-:W-:-:S05]  /*0e90*/  ISETP.LT.AND.EX P2, PT, R18, R15, PT, P2 ;  /* 0x0000000f1200720c */ /* 0x000fca0003f41320 */
[----:B------:R-:W-:Y:S02]  /*0ea0*/  @P0 SEL R8, R4, R5, !P1 ;  /* 0x0000000504080207 */ /* 0x000fe40004800000 */
[C---:B------:R-:W-:Y:S01]  /*0eb0*/  @P0 SEL R0, R9.reuse, R22, !P1 ;  /* 0x0000001609000207 */ /* 0x040fe20004800000 */
[----:B------:R-:W-:Y:S01]  /*0ec0*/  VIADD R9, R9, 0x2 ;  /* 0x0000000209097836 */ /* 0x000fe20000000000 */
[----:B------:R-:W-:Y:S01]  /*0ed0*/  SEL R12, R19, R16, P2 ;  /* 0x00000010130c7207 */ /* 0x000fe20001000000 */
[----:B------:R-:W-:Y:S01]  /*0ee0*/  IMAD.MOV.U32 R5, RZ, RZ, R8 ;  /* 0x000000ffff057224 */ /* 0x000fe200078e0008 */
[----:B------:R-:W-:Y:S01]  /*0ef0*/  SEL R13, R18, R15, P2 ;  /* 0x0000000f120d7207 */ /* 0x000fe20001000000 */
[----:B------:R-:W-:-:S07]  /*0f00*/  IMAD.MOV.U32 R22, RZ, RZ, R0 ;  /* 0x000000ffff167224 */ /* 0x000fce00078e0000 */
.L_x_4:
[----:B------:R-:W-:Y:S05]  /*0f10*/  BRA.U UP1, `(.L_x_1) ;  /* 0x0000000101847547 */ /* 0x000fea000b800000 */
[----:B------:R-:W0:Y:S01]  /*0f20*/  LDCU.64 UR6, c[0x0][0x380] ;  /* 0x00007000ff0677ac */ /* 0x000e220008000a00 */
[--C-:B------:R-:W-:Y:S02]  /*0f30*/  IMAD.IADD R0, R7, 0x1, -R9.reuse ;  /* 0x0000000107007824 */ /* 0x100fe400078e0a09 */
[----:B------:R-:W-:Y:S02]  /*0f40*/  IMAD.IADD R7, R9, 0x1, -R2 ;  /* 0x0000000109077824 */ /* 0x000fe400078e0a02 */
[----:B------:R-:W-:Y:S02]  /*0f50*/  IMAD.U32 R8, RZ, RZ, UR15 ;  /* 0x0000000fff087e24 */ /* 0x000fe4000f8e00ff */
[----:B------:R-:W-:Y:S01]  /*0f60*/  IMAD R4, R0, UR15, RZ ;  /* 0x0000000f00047c24 */ /* 0x000fe2000f8e02ff */
[----:B------:R-:W-:Y:S01]  /*0f70*/  SHF.R.S32.HI R0, RZ, 0x1f, R9 ;  /* 0x0000001fff007819 */ /* 0x000fe20000011409 */
[----:B------:R-:W-:Y:S02]  /*0f80*/  IMAD R15, R7, R8, UR15 ;  /* 0x0000000f070f7e24 */ /* 0x000fe4000f8e0208 */
[----:B------:R-:W-:Y:S01]  /*0f90*/  IMAD.MOV.U32 R14, RZ, RZ, 0x8 ;  /* 0x00000008ff0e7424 */ /* 0x000fe200078e00ff */
[----:B------:R-:W-:Y:S01]  /*0fa0*/  IADD3 R8, P0, PT, R4, R9, RZ ;  /* 0x0000000904087210 */ /* 0x000fe20007f1e0ff */
[----:B------:R-:W-:-:S03]  /*0fb0*/  IMAD.IADD R15, R2, 0x1, R15 ;  /* 0x00000001020f7824 */ /* 0x000fc600078e020f */
[----:B------:R-:W-:Y:S01]  /*0fc0*/  LEA.HI.X.SX32 R17, R4, R0, 0x1, P0 ;  /* 0x0000000004117211 */ /* 0x000fe200000f0eff */
[----:B------:R-:W-:Y:S01]  /*0fd0*/  IMAD.WIDE R14, R15, R14, UR16 ;  /* 0x000000100f0e7e25 */ /* 0x000fe2000f8e020e */
[----:B0-----:R-:W-:-:S04]  /*0fe0*/  LEA R16, P0, R8, UR6, 0x3 ;  /* 0x0000000608107c11 */ /* 0x001fc8000f8018ff */
[----:B------:R-:W-:Y:S01]  /*0ff0*/  LEA.HI.X R17, R8, UR7, R17, 0x3, P0 ;  /* 0x0000000708117c11 */ /* 0x000fe200080f1c11 */
[----:B------:R-:W2:Y:S05]  /*1000*/  LDG.E.64 R14, desc[UR12][R14.64] ;  /* 0x0000000c0e0e7981 */ /* 0x000eaa000c1e1b00 */
[----:B------:R-:W2:Y:S01]  /*1010*/  LDG.E.64 R16, desc[UR12][R16.64+0x8] ;  /* 0x0000080c10107981 */ /* 0x000ea2000c1e1b00 */
[----:B------:R-:W-:-:S04]  /*1020*/  IMAD R2, R7, 0x4, R6 ;  /* 0x0000000407027824 */ /* 0x000fc800078e0206 */
[----:B------:R-:W0:Y:S02]  /*1030*/  LDC R19, c[0x3][R2+0x4] ;  /* 0x00c0010002137b82 */ /* 0x000e240000000800 */
[----:B0-----:R-:W-:Y:S01]  /*1040*/  SHF.R.S32.HI R21, RZ, 0x1f, R19 ;  /* 0x0000001fff157819 */ /* 0x001fe20000011413 */
[----:B------:R-:W-:-:S04]  /*1050*/  IMAD R4, R11, R19, RZ ;  /* 0x000000130b047224 */ /* 0x000fc800078e02ff */
[----:B------:R-:W-:Y:S01]  /*1060*/  IMAD R21, R10, R21, R4 ;  /* 0x000000150a157224 */ /* 0x000fe200078e0204 */
[----:B--2---:R-:W-:-:S05]  /*1070*/  IADD3 R6, P0, PT, R14, R16, RZ ;  /* 0x000000100e067210 */ /* 0x004fca0007f1e0ff */
[----:B------:R-:W-:Y:S02]  /*1080*/  IMAD.X R7, R15, 0x1, R17, P0 ;  /* 0x000000010f077824 */ /* 0x000fe400000e0611 */
[----:B------:R-:W-:-:S04]  /*1090*/  IMAD.WIDE.U32 R10, R10, R19, R6 ;  /* 0x000000130a0a7225 */ /* 0x000fc800078e0006 */
[----:B------:R-:W-:Y:S01]  /*10a0*/  IMAD.IADD R4, R11, 0x1, R21 ;  /* 0x000000010b047824 */ /* 0x000fe200078e0215 */
[----:B-----5:R-:W-:Y:S02]  /*10b0*/  ISETP.GE.U32.AND P0, PT, R10, R12, PT ;  /* 0x0000000c0a00720c */ /* 0x020fe40003f06070 */
[----:B------:R-:W-:Y:S02]  /*10c0*/  ISETP.LT.U32.AND P1, PT, R12, R10, PT ;  /* 0x0000000a0c00720c */ /* 0x000fe40003f21070 */
[----:B------:R-:W-:Y:S02]  /*10d0*/  ISETP.GE.AND.EX P0, PT, R4, R13, PT, P0 ;  /* 0x0000000d0400720c */ /* 0x000fe40003f06300 */
[----:B------:R-:W-:Y:S02]  /*10e0*/  ISETP.LT.AND.EX P1, PT, R13, R4, PT, P1 ;  /* 0x000000040d00720c */ /* 0x000fe40003f21310 */
[----:B------:R-:W-:Y:S02]  /*10f0*/  SEL R22, R9, R22, !P0 ;  /* 0x0000001609167207 */ /* 0x000fe40004000000 */
[----:B------:R-:W-:-:S02]  /*1100*/  SEL R5, R0, R5, !P0 ;  /* 0x0000000500057207 */ /* 0x000fc40004000000 */
[----:B------:R-:W-:Y:S02]  /*1110*/  SEL R12, R12, R10, P1 ;  /* 0x0000000a0c0c7207 */ /* 0x000fe40000800000 */
[----:B------:R-:W-:-:S07]  /*1120*/  SEL R13, R13, R4, P1 ;  /* 0x000000040d0d7207 */ /* 0x000fce0000800000 */
.L_x_1:
[----:B------:R-:W-:Y:S05]  /*1130*/  BSYNC.RECONVERGENT B0 ;  /* 0x0000000000007941 */ /* 0x000fea0003800200 */
.L_x_0:
[----:B------:R-:W0:Y:S01]  /*1140*/  LDC.64 R8, c[0x0][0x380] ;  /* 0x0000e000ff087b82 */ /* 0x000e220000000a00 */
[----:B------:R-:W-:-:S07]  /*1150*/  IMAD.MOV.U32 R23, RZ, RZ, R5 ;  /* 0x000000ffff177224 */ /* 0x000fce00078e0005 */
[----:B------:R-:W1:Y:S01]  /*1160*/  LDC.64 R6, c[0x0][0x388] ;  /* 0x0000e200ff067b82 */ /* 0x000e620000000a00 */
[----:B0-----:R-:W-:-:S05]  /*1170*/  IMAD.WIDE R8, R3, 0x8, R8 ;  /* 0x0000000803087825 */ /* 0x001fca00078e0208 */
[----:B-----5:R-:W-:Y:S01]  /*1180*/  STG.E.64 desc[UR12][R8.64], R12 ;  /* 0x0000000c08007986 */ /* 0x020fe2000c101b0c */
[----:B-1----:R-:W-:-:S05]  /*1190*/  IMAD.WIDE R2, R3, 0x8, R6 ;  /* 0x0000000803027825 */ /* 0x002fca00078e0206 */
[----:B------:R-:W-:Y:S01]  /*11a0*/  STG.E.64 desc[UR12][R2.64], R22 ;  /* 0x0000001602007986 */ /* 0x000fe2000c101b0c */
[----:B------:R-:W-:Y:S05]  /*11b0*/  EXIT ;  /* 0x000000000000794d */ /* 0x000fea0003800000 */
.L_x_5:
[----:B------:R-:W-:-:S00]  /*11c0*/  BRA `(.L_x_5) ;  /* 0xfffffffc00fc7947 */ /* 0x000fc0000383ffff */
[----:B------:R-:W-:-:S00]  /*11d0*/  NOP ;  /* 0x0000000000007918 */ /* 0x000fc00000000000 */
        /* <DEDUP_REMOVED lines=10> */
.L_x_6:


//--------------------- .nv.shared.reserved.0     --------------------------
	.section	.nv.shared.reserved.0,"aw",@nobits
	.weak		__nv_reservedSMEM_offset_0_alias
	.size		__nv_reservedSMEM_offset_0_alias, 0, 64
	.other		__nv_reservedSMEM_offset_0_alias,@"STO_CUDA_RESERVED_SHARED STV_DEFAULT"
__nv_reservedSMEM_offset_0_alias:
	.zero		0
	.zero		64


//--------------------- .nv.constant0._Z17oneThreadPerEntryPxS_ii --------------------------
	.section	.nv.constant0._Z17oneThreadPerEntryPxS_ii,"a",@progbits
	.sectionflags	@""
	.align	4
.nv.constant0._Z17oneThreadPerEntryPxS_ii:
	.zero		920


//--------------------- SYMBOLS --------------------------

	.type		.nv.reservedSmem.offset0,@object
	.size		.nv.reservedSmem.offset0,0x4
